//
// Generated by NVIDIA NVVM Compiler
//
// Compiler Build ID: CL-36424714
// Cuda compilation tools, release 13.0, V13.0.88
// Based on NVVM 20.0.0
//

.version 9.0
.target sm_100
.address_size 64

	// .globl	_Z10warpReducev
.extern .func  (.param .b32 func_retval0) vprintf
(
	.param .b64 vprintf_param_0,
	.param .b64 vprintf_param_1
)
;
.global .align 1 .b8 $str[28] = {84, 104, 114, 101, 97, 100, 32, 37, 100, 32, 102, 105, 110, 97, 108, 32, 118, 97, 108, 117, 101, 32, 61, 32, 37, 100, 10};

.visible .entry _Z10warpReducev()
{
	.local .align 8 .b8 	__local_depot0[8];
	.reg .b64 	%SP;
	.reg .b64 	%SPL;
	.reg .pred 	%p<6>;
	.reg .b32 	%r<16>;
	.reg .b64 	%rd<5>;

	mov.u64 	%SPL, __local_depot0;
	cvta.local.u64 	%SP, %SPL;
	mov.u32 	%r1, %tid.x;
	not.b32 	%r2, %r1;
	and.b32  	%r3, %r2, 31;
	shfl.sync.bfly.b32	%r4|%p1, %r3, 16, 31, -1;
	add.s32 	%r5, %r4, %r3;
	shfl.sync.bfly.b32	%r6|%p2, %r5, 8, 31, -1;
	add.s32 	%r7, %r6, %r5;
	shfl.sync.bfly.b32	%r8|%p3, %r7, 4, 31, -1;
	add.s32 	%r9, %r8, %r7;
	shfl.sync.bfly.b32	%r10|%p4, %r9, 2, 31, -1;
	add.s32 	%r11, %r10, %r9;
	shfl.sync.bfly.b32	%r12|%p5, %r11, 1, 31, -1;
	add.s32 	%r13, %r12, %r11;
	add.u64 	%rd1, %SP, 0;
	add.u64 	%rd2, %SPL, 0;
	st.local.v2.u32 	[%rd2], {%r1, %r13};
	mov.u64 	%rd3, $str;
	cvta.global.u64 	%rd4, %rd3;
	{ // callseq 0, 0
	.param .b64 param0;
	st.param.b64 	[param0], %rd4;
	.param .b64 param1;
	st.param.b64 	[param1], %rd1;
	.param .b32 retval0;
	call.uni (retval0), 
	vprintf, 
	(
	param0, 
	param1
	);
	ld.param.b32 	%r14, [retval0];
	} // callseq 0
	ret;

}


// ===== COMPILED SASS (sm_100) =====

	.target	sm_100

	.elftype	@"ET_EXEC"


//--------------------- .note.nv.tkinfo           --------------------------
	.section	.note.nv.tkinfo,"",@"SHT_NOTE"
	.sectionflags	@"SHF_NOTE_NV_TKINFO"
	.tkinfo
        /*0018*/ 	.word	0x00000002
        /*0030*/ 	.string	""
        /*0030*/ 	.string	"ptxas"
        /*0030*/ 	.string	"Cuda compilation tools, release 13.0, V13.0.88"
        /*0030*/ 	.string	"Build cuda_13.0.r13.0/compiler.36424714_0"
        /*0030*/ 	.string	"-arch sm_100 -m 64 "



//--------------------- .note.nv.cuinfo           --------------------------
	.section	.note.nv.cuinfo,"",@"SHT_NOTE"
	.sectionflags	@"SHF_NOTE_NV_CUINFO"
        /*0018*/ 	.short	0x0002
        /*001a*/ 	.short	0x0064
        /*001c*/ 	.short	0x0082
	.zero		2


//--------------------- .nv.info                  --------------------------
	.section	.nv.info,"",@"SHT_CUDA_INFO"
	.align	4


	//----- nvinfo : EIATTR_REGCOUNT
	.align		4
        /*0000*/ 	.byte	0x04, 0x2f
        /*0002*/ 	.short	(.L_2 - .L_1)
	.align		4
.L_1:
        /*0004*/ 	.word	index@(_Z10warpReducev)
        /*0008*/ 	.word	0x00000018


	//----- nvinfo : EIATTR_FRAME_SIZE
	.align		4
.L_2:
        /*000c*/ 	.byte	0x04, 0x11
        /*000e*/ 	.short	(.L_4 - .L_3)
	.align		4
.L_3:
        /*0010*/ 	.word	index@(_Z10warpReducev)
        /*0014*/ 	.word	0x00000008


	//----- nvinfo : EIATTR_MIN_STACK_SIZE
	.align		4
.L_4:
        /*0018*/ 	.byte	0x04, 0x12
        /*001a*/ 	.short	(.L_6 - .L_5)
	.align		4
.L_5:
        /*001c*/ 	.word	index@(_Z10warpReducev)
        /*0020*/ 	.word	0x00000008
.L_6:


//--------------------- .nv.compat                --------------------------
	.section	.nv.compat,"",@"SHT_CUDA_COMPAT_INFO"
	.align	4
        /*0000*/ 	.byte	0x02, 0x09, 0x00, 0x00, 0x02, 0x02, 0x01, 0x00, 0x02, 0x05, 0x05, 0x00, 0x03, 0x07, 0x01, 0x01
        /*0010*/ 	.byte	0x02, 0x03, 0x00, 0x00, 0x02, 0x06, 0x01, 0x00, 0x04, 0x0b, 0x08, 0x00, 0x09, 0x00, 0x00, 0x00
        /*0020*/ 	.byte	0x00, 0x00, 0x00, 0x00


//--------------------- .nv.info._Z10warpReducev  --------------------------
	.section	.nv.info._Z10warpReducev,"",@"SHT_CUDA_INFO"
	.sectionflags	@""
	.align	4


	//----- nvinfo : EIATTR_CUDA_API_VERSION
	.align		4
        /*0000*/ 	.byte	0x04, 0x37
        /*0002*/ 	.short	(.L_8 - .L_7)
.L_7:
        /*0004*/ 	.word	0x00000082


	//----- nvinfo : EIATTR_SPARSE_MMA_MASK
	.align		4
.L_8:
        /*0008*/ 	.byte	0x03, 0x50
        /*000a*/ 	.short	0x0000


	//----- nvinfo : EIATTR_MAXREG_COUNT
	.align		4
        /*000c*/ 	.byte	0x03, 0x1b
        /*000e*/ 	.short	0x00ff


	//----- nvinfo : EIATTR_EXTERNS
	.align		4
        /*0010*/ 	.byte	0x04, 0x0f
        /*0012*/ 	.short	(.L_10 - .L_9)


	//   ....[0]....
	.align		4
.L_9:
        /*0014*/ 	.word	index@(vprintf)


	//----- nvinfo : EIATTR_MERCURY_ISA_VERSION
	.align		4
.L_10:
        /*0018*/ 	.byte	0x03, 0x5f
        /*001a*/ 	.short	0x0101


	//----- nvinfo : EIATTR_COOP_GROUP_MASK_REGIDS
	.align		4
        /*001c*/ 	.byte	0x04, 0x29
        /*001e*/ 	.short	(.L_12 - .L_11)


	//   ....[0]....
.L_11:
        /*0020*/ 	.word	0xffffffff


	//   ....[1]....
        /*0024*/ 	.word	0xffffffff


	//   ....[2]....
        /*0028*/ 	.word	0xffffffff


	//   ....[3]....
        /*002c*/ 	.word	0xffffffff


	//   ....[4]....
        /*0030*/ 	.word	0xffffffff


	//----- nvinfo : EIATTR_COOP_GROUP_INSTR_OFFSETS
	.align		4
.L_12:
        /*0034*/ 	.byte	0x04, 0x28
        /*0036*/ 	.short	(.L_14 - .L_13)


	//   ....[0]....
.L_13:
        /*0038*/ 	.word	0x00000080


	//   ....[1]....
        /*003c*/ 	.word	0x000000b0


	//   ....[2]....
        /*0040*/ 	.word	0x000000f0


	//   ....[3]....
        /*0044*/ 	.word	0x00000120


	//   ....[4]....
        /*0048*/ 	.word	0x00000150


	//----- nvinfo : EIATTR_VRC_CTA_INIT_COUNT
	.align		4
.L_14:
        /*004c*/ 	.byte	0x02, 0x4a
	.zero		1
	.zero		1


	//----- nvinfo : EIATTR_SYSCALL_OFFSETS
	.align		4
        /*0050*/ 	.byte	0x04, 0x46
        /*0052*/ 	.short	(.L_16 - .L_15)


	//   ....[0]....
.L_15:
        /*0054*/ 	.word	0x00000190


	//----- nvinfo : EIATTR_EXIT_INSTR_OFFSETS
	.align		4
.L_16:
        /*0058*/ 	.byte	0x04, 0x1c
        /*005a*/ 	.short	(.L_18 - .L_17)


	//   ....[0]....
.L_17:
        /*005c*/ 	.word	0x000001a0


	//----- nvinfo : EIATTR_SW_WAR
	.align		4
.L_18:
        /*0060*/ 	.byte	0x04, 0x36
        /*0062*/ 	.short	(.L_20 - .L_19)
.L_19:
        /*0064*/ 	.word	0x00000008
.L_20:


//--------------------- .nv.callgraph             --------------------------
	.section	.nv.callgraph,"",@"SHT_CUDA_CALLGRAPH"
	.align	4
	.sectionentsize	8
	.align		4
        /*0000*/ 	.word	0x00000000
	.align		4
        /*0004*/ 	.word	0xffffffff
	.align		4
        /*0008*/ 	.word	index@(_Z10warpReducev)
	.align		4
        /*000c*/ 	.word	index@(vprintf)
	.align		4
        /*0010*/ 	.word	0x00000000
	.align		4
        /*0014*/ 	.word	0xfffffffe
	.align		4
        /*0018*/ 	.word	0x00000000
	.align		4
        /*001c*/ 	.word	0xfffffffd
	.align		4
        /*0020*/ 	.word	0x00000000
	.align		4
        /*0024*/ 	.word	0xfffffffc


//--------------------- .nv.constant4             --------------------------
	.section	.nv.constant4,"a",@progbits
	.align	8
	.align		8
.nv.constant4:
        /*0000*/ 	.dword	vprintf
	.align		8
        /*0008*/ 	.dword	$str


//--------------------- .text._Z10warpReducev     --------------------------
	.section	.text._Z10warpReducev,"ax",@progbits
	.align	128
        .global         _Z10warpReducev
        .type           _Z10warpReducev,@function
        .size           _Z10warpReducev,(.L_x_2 - _Z10warpReducev)
        .other          _Z10warpReducev,@"STO_CUDA_ENTRY STV_DEFAULT"
_Z10warpReducev:
.text._Z10warpReducev:
[----:B------:R-:W0:Y:S01]  /*0000*/  LDC R1, c[0x0][0x37c] ;  /* 0x0000df00ff017b82 */ /* 0x000e220000000800 */
[----:B------:R-:W1:Y:S01]  /*0010*/  S2R R10, SR_TID.X ;  /* 0x00000000000a7919 */ /* 0x000e620000002100 */
[----:B0-----:R-:W-:Y:S01]  /*0020*/  VIADD R1, R1, 0xfffffff8 ;  /* 0xfffffff801017836 */ /* 0x001fe20000000000 */
[----:B------:R-:W0:Y:S01]  /*0030*/  LDCU UR4, c[0x0][0x2f8] ;  /* 0x00005f00ff0477ac */ /* 0x000e220008000800 */
[----:B------:R-:W2:Y:S01]  /*0040*/  LDCU.64 UR6, c[0x4][0x8] ;  /* 0x01000100ff0677ac */ /* 0x000ea20008000a00 */
[----:B------:R-:W3:Y:S02]  /*0050*/  LDCU UR5, c[0x0][0x2fc] ;  /* 0x00005f80ff0577ac */ /* 0x000ee40008000800 */
[----:B0-----:R-:W-:Y:S02]  /*0060*/  IADD3 R6, P0, PT, R1, UR4, RZ ;  /* 0x0000000401067c10 */ /* 0x001fe4000ff1e0ff */
[----:B-1----:R-:W-:-:S05]  /*0070*/  LOP3.LUT R3, R10, 0x1f, RZ, 0xc, !PT ;  /* 0x0000001f0a037812 */ /* 0x002fca00078e0cff */
[----:B------:R-:W0:Y:S02]  /*0080*/  SHFL.BFLY PT, R0, R3, 0x10, 0x1f ;  /* 0x0e001f0003007f89 */ /* 0x000e2400000e0000 */
[----:B0-----:R-:W-:Y:S01]  /*0090*/  IMAD.IADD R4, R3, 0x1, R0 ;  /* 0x0000000103047824 */ /* 0x001fe200078e0200 */
[----:B------:R-:W-:-:S04]  /*00a0*/  MOV R3, 0x0 ;  /* 0x0000000000037802 */ /* 0x000fc80000000f00 */
[----:B------:R-:W0:Y:S01]  /*00b0*/  SHFL.BFLY PT, R5, R4, 0x8, 0x1f ;  /* 0x0d001f0004057f89 */ /* 0x000e2200000e0000 */
[----:B------:R1:W4:Y:S01]  /*00c0*/  LDC.64 R8, c[0x4][R3] ;  /* 0x0100000003087b82 */ /* 0x0003220000000a00 */
[----:B0-----:R-:W-:Y:S02]  /*00d0*/  IADD3 R5, PT, PT, R4, R5, RZ ;  /* 0x0000000504057210 */ /* 0x001fe40007ffe0ff */
[----:B--2---:R-:W-:-:S03]  /*00e0*/  MOV R4, UR6 ;  /* 0x0000000600047c02 */ /* 0x004fc60008000f00 */
[----:B------:R-:W0:Y:S02]  /*00f0*/  SHFL.BFLY PT, R0, R5, 0x4, 0x1f ;  /* 0x0c801f0005007f89 */ /* 0x000e2400000e0000 */
[----:B0-----:R-:W-:Y:S02]  /*0100*/  IMAD.IADD R0, R5, 0x1, R0 ;  /* 0x0000000105007824 */ /* 0x001fe400078e0200 */
[----:B------:R-:W-:-:S03]  /*0110*/  IMAD.U32 R5, RZ, RZ, UR7 ;  /* 0x00000007ff057e24 */ /* 0x000fc6000f8e00ff */
[----:B------:R-:W0:Y:S02]  /*0120*/  SHFL.BFLY PT, R7, R0, 0x2, 0x1f ;  /* 0x0c401f0000077f89 */ /* 0x000e2400000e0000 */
[----:B0-----:R-:W-:Y:S02]  /*0130*/  IADD3 R2, PT, PT, R0, R7, RZ ;  /* 0x0000000700027210 */ /* 0x001fe40007ffe0ff */
[----:B---3--:R-:W-:-:S03]  /*0140*/  IADD3.X R7, PT, PT, RZ, UR5, RZ, P0, !PT ;  /* 0x00000005ff077c10 */ /* 0x008fc600087fe4ff */
[----:B------:R-:W0:Y:S02]  /*0150*/  SHFL.BFLY PT, R11, R2, 0x1, 0x1f ;  /* 0x0c201f00020b7f89 */ /* 0x000e2400000e0000 */
[----:B0-----:R-:W-:-:S05]  /*0160*/  IMAD.IADD R11, R2, 0x1, R11 ;  /* 0x00000001020b7824 */ /* 0x001fca00078e020b */
[----:B----4-:R1:W-:Y:S02]  /*0170*/  STL.64 [R1], R10 ;  /* 0x0000000a01007387 */ /* 0x0103e40000100a00 */
[----:B------:R-:W-:-:S07]  /*0180*/  LEPC R20, `(.L_x_0) ;  /* 0x000000001014794e */ /* 0x000fce0000000000 */
[----:B-1----:R-:W-:Y:S05]  /*0190*/  CALL.ABS.NOINC R8 ;  /* 0x0000000008007343 */ /* 0x002fea0003c00000 */
.L_x_0:
[----:B------:R-:W-:Y:S05]  /*01a0*/  EXIT ;  /* 0x000000000000794d */ /* 0x000fea0003800000 */
.L_x_1:
[----:B------:R-:W-:-:S00]  /*01b0*/  BRA `(.L_x_1) ;  /* 0xfffffffc00fc7947 */ /* 0x000fc0000383ffff */
[----:B------:R-:W-:-:S00]  /*01c0*/  NOP ;  /* 0x0000000000007918 */ /* 0x000fc00000000000 */
        /* <DEDUP_REMOVED lines=11> */
.L_x_2:


//--------------------- .nv.global.init           --------------------------
	.section	.nv.global.init,"aw",@progbits
.nv.global.init:
	.type		$str,@object
	.size		$str,(.L_0 - $str)
$str:
        /*0000*/ 	.byte	0x54, 0x68, 0x72, 0x65, 0x61, 0x64, 0x20, 0x25, 0x64, 0x20, 0x66, 0x69, 0x6e, 0x61, 0x6c, 0x20
        /*0010*/ 	.byte	0x76, 0x61, 0x6c, 0x75, 0x65, 0x20, 0x3d, 0x20, 0x25, 0x64, 0x0a, 0x00
.L_0:


//--------------------- .nv.shared.reserved.0     --------------------------
	.section	.nv.shared.reserved.0,"aw",@nobits
	.weak		__nv_reservedSMEM_offset_0_alias
	.size		__nv_reservedSMEM_offset_0_alias, 0, 64
	.other		__nv_reservedSMEM_offset_0_alias,@"STO_CUDA_RESERVED_SHARED STV_DEFAULT"
__nv_reservedSMEM_offset_0_alias:
	.zero		0
	.zero		64


//--------------------- .nv.constant0._Z10warpReducev --------------------------
	.section	.nv.constant0._Z10warpReducev,"a",@progbits
	.sectionflags	@""
	.align	4
.nv.constant0._Z10warpReducev:
	.zero		896


//--------------------- SYMBOLS --------------------------

	.type		.nv.reservedSmem.offset0,@object
	.size		.nv.reservedSmem.offset0,0x4
	.type		vprintf,@function
